	.headerflags	@"EF_CUDA_TEXMODE_UNIFIED EF_CUDA_64BIT_ADDRESS EF_CUDA_ACCELERATORS EF_CUDA_SM90 EF_CUDA_VIRTUAL_SM(EF_CUDA_SM90)"
	.elftype	@"ET_EXEC"


//--------------------- .nv.info                  --------------------------
	.section	.nv.info,"",@"SHT_CUDA_INFO"
	.align	4


	//----- nvinfo : EIATTR_REGCOUNT
	.align		4
        /*0000*/ 	.byte	0x04, 0x2f
        /*0002*/ 	.short	(.L_1 - .L_0)
	.align		4
.L_0:
        /*0004*/ 	.word	index@(triton_poi_fused_max_pool2d_with_indices_22)
        /*0008*/ 	.word	0x0000001d


	//----- nvinfo : EIATTR_MIN_STACK_SIZE
	.align		4
.L_1:
        /*000c*/ 	.byte	0x04, 0x12
        /*000e*/ 	.short	(.L_3 - .L_2)
	.align		4
.L_2:
        /*0010*/ 	.word	index@(triton_poi_fused_max_pool2d_with_indices_22)
        /*0014*/ 	.word	0x00000000


	//----- nvinfo : EIATTR_FRAME_SIZE
	.align		4
.L_3:
        /*0018*/ 	.byte	0x04, 0x11
        /*001a*/ 	.short	(.L_5 - .L_4)
	.align		4
.L_4:
        /*001c*/ 	.word	index@(triton_poi_fused_max_pool2d_with_indices_22)
        /*0020*/ 	.word	0x00000000


	//----- nvinfo : EIATTR_MIN_STACK_SIZE
	.align		4
.L_5:
        /*0024*/ 	.byte	0x04, 0x12
        /*0026*/ 	.short	(.L_7 - .L_6)
	.align		4
.L_6:
        /*0028*/ 	.word	index@(triton_poi_fused_max_pool2d_with_indices_22)
        /*002c*/ 	.word	0x00000000
.L_7:


//--------------------- .nv.info.triton_poi_fused_max_pool2d_with_indices_22 --------------------------
	.section	.nv.info.triton_poi_fused_max_pool2d_with_indices_22,"",@"SHT_CUDA_INFO"
	.sectionflags	@""
	.align	4


	//----- nvinfo : EIATTR_CUDA_API_VERSION
	.align		4
        /*0000*/ 	.byte	0x04, 0x37
        /*0002*/ 	.short	(.L_9 - .L_8)
.L_8:
        /*0004*/ 	.word	0x0000007c


	//----- nvinfo : EIATTR_KPARAM_INFO
	.align		4
.L_9:
        /*0008*/ 	.byte	0x04, 0x17
        /*000a*/ 	.short	(.L_11 - .L_10)
.L_10:
        /*000c*/ 	.word	0x00000000
        /*0010*/ 	.short	0x0003
        /*0012*/ 	.short	0x0018
        /*0014*/ 	.byte	0x00, 0xf0, 0x11, 0x00


	//----- nvinfo : EIATTR_KPARAM_INFO
	.align		4
.L_11:
        /*0018*/ 	.byte	0x04, 0x17
        /*001a*/ 	.short	(.L_13 - .L_12)
.L_12:
        /*001c*/ 	.word	0x00000000
        /*0020*/ 	.short	0x0002
        /*0022*/ 	.short	0x0010
        /*0024*/ 	.byte	0x00, 0xf4, 0x21, 0x00


	//----- nvinfo : EIATTR_KPARAM_INFO
	.align		4
.L_13:
        /*0028*/ 	.byte	0x04, 0x17
        /*002a*/ 	.short	(.L_15 - .L_14)
.L_14:
        /*002c*/ 	.word	0x00000000
        /*0030*/ 	.short	0x0001
        /*0032*/ 	.short	0x0008
        /*0034*/ 	.byte	0x00, 0xf4, 0x21, 0x00


	//----- nvinfo : EIATTR_KPARAM_INFO
	.align		4
.L_15:
        /*0038*/ 	.byte	0x04, 0x17
        /*003a*/ 	.short	(.L_17 - .L_16)
.L_16:
        /*003c*/ 	.word	0x00000000
        /*0040*/ 	.short	0x0000
        /*0042*/ 	.short	0x0000
        /*0044*/ 	.byte	0x00, 0xf4, 0x21, 0x00


	//----- nvinfo : EIATTR_SPARSE_MMA_MASK
	.align		4
.L_17:
        /*0048*/ 	.byte	0x03, 0x50
        /*004a*/ 	.short	0x0000


	//----- nvinfo : EIATTR_MAXREG_COUNT
	.align		4
        /*004c*/ 	.byte	0x03, 0x1b
        /*004e*/ 	.short	0x00ff


	//----- nvinfo : EIATTR_EXIT_INSTR_OFFSETS
	.align		4
        /*0050*/ 	.byte	0x04, 0x1c
        /*0052*/ 	.short	(.L_19 - .L_18)


	//   ....[0]....
.L_18:
        /*0054*/ 	.word	0x00000d50


	//----- nvinfo : EIATTR_REQNTID
	.align		4
.L_19:
        /*0058*/ 	.byte	0x04, 0x10
        /*005a*/ 	.short	(.L_21 - .L_20)
.L_20:
        /*005c*/ 	.word	0x00000080
        /*0060*/ 	.word	0x00000001
        /*0064*/ 	.word	0x00000001


	//----- nvinfo : EIATTR_CBANK_PARAM_SIZE
	.align		4
.L_21:
        /*0068*/ 	.byte	0x03, 0x19
        /*006a*/ 	.short	0x001c


	//----- nvinfo : EIATTR_PARAM_CBANK
	.align		4
        /*006c*/ 	.byte	0x04, 0x0a
        /*006e*/ 	.short	(.L_23 - .L_22)
	.align		4
.L_22:
        /*0070*/ 	.word	index@(.nv.constant0.triton_poi_fused_max_pool2d_with_indices_22)
        /*0074*/ 	.short	0x0210
        /*0076*/ 	.short	0x001c


	//----- nvinfo : EIATTR_SW_WAR
	.align		4
.L_23:
        /*0078*/ 	.byte	0x04, 0x36
        /*007a*/ 	.short	(.L_25 - .L_24)
.L_24:
        /*007c*/ 	.word	0x00000008
.L_25:


//--------------------- .nv.callgraph             --------------------------
	.section	.nv.callgraph,"",@"SHT_CUDA_CALLGRAPH"
	.align	4
	.sectionentsize	8
	.align		4
        /*0000*/ 	.word	0x00000000
	.align		4
        /*0004*/ 	.word	0xffffffff
	.align		4
        /*0008*/ 	.word	0x00000000
	.align		4
        /*000c*/ 	.word	0xfffffffe
	.align		4
        /*0010*/ 	.word	0x00000000
	.align		4
        /*0014*/ 	.word	0xfffffffd
	.align		4
        /*0018*/ 	.word	0x00000000
	.align		4
        /*001c*/ 	.word	0xfffffffc


//--------------------- .text.triton_poi_fused_max_pool2d_with_indices_22 --------------------------
	.section	.text.triton_poi_fused_max_pool2d_with_indices_22,"ax",@progbits
	.align	128
        .global         triton_poi_fused_max_pool2d_with_indices_22
        .type           triton_poi_fused_max_pool2d_with_indices_22,@function
        .size           triton_poi_fused_max_pool2d_with_indices_22,(.L_x_1 - triton_poi_fused_max_pool2d_with_indices_22)
        .other          triton_poi_fused_max_pool2d_with_indices_22,@"STO_CUDA_ENTRY STV_DEFAULT"
triton_poi_fused_max_pool2d_with_indices_22:
.text.triton_poi_fused_max_pool2d_with_indices_22:
[----:B------:R-:W-:Y:S01]  /*0000*/  LDC R1, c[0x0][0x28] ;  /* 0x00000a00ff017b82 */ /* 0x000fe20000000800 */
[----:B------:R-:W1:Y:S01]  /*0010*/  S2R R0, SR_TID.X ;  /* 0x0000000000007919 */ /* 0x000e620000002100 */
[----:B------:R-:W-:Y:S01]  /*0020*/  CS2R R20, SRZ ;  /* 0x0000000000147805 */ /* 0x000fe2000001ff00 */
[----:B------:R-:W-:Y:S01]  /*0030*/  IMAD.MOV.U32 R19, RZ, RZ, RZ ;  /* 0x000000ffff137224 */ /* 0x000fe200078e00ff */
[----:B------:R-:W-:Y:S01]  /*0040*/  ULDC.64 UR4, c[0x0][0x208] ;  /* 0x0000820000047ab9 */ /* 0x000fe20000000a00 */
[----:B------:R-:W2:Y:S01]  /*0050*/  S2R R5, SR_CTAID.X ;  /* 0x0000000000057919 */ /* 0x000ea20000002500 */
[----:B------:R-:W-:Y:S01]  /*0060*/  IMAD.MOV.U32 R16, RZ, RZ, RZ ;  /* 0x000000ffff107224 */ /* 0x000fe200078e00ff */
[----:B------:R-:W-:Y:S01]  /*0070*/  ULDC.64 UR6, c[0x0][0x220] ;  /* 0x0000880000067ab9 */ /* 0x000fe20000000a00 */
[----:B-1----:R-:W-:Y:S01]  /*0080*/  IMAD.SHL.U32 R0, R0, 0x2, RZ ;  /* 0x0000000200007824 */ /* 0x002fe200078e00ff */
[----:B--2---:R-:W-:-:S04]  /*0090*/  SHF.R.S32.HI R3, RZ, 0x17, R5 ;  /* 0x00000017ff037819 */ /* 0x004fc80000011405 */
[----:B------:R-:W-:Y:S02]  /*00a0*/  LOP3.LUT R0, R0, 0xfe, RZ, 0xc0, !PT ;  /* 0x000000fe00007812 */ /* 0x000fe400078ec0ff */
[----:B------:R-:W-:-:S03]  /*00b0*/  SGXT R3, R3, 0x1 ;  /* 0x000000010303781a */ /* 0x000fc60000000200 */
[----:B------:R-:W-:-:S04]  /*00c0*/  IMAD R14, R5, 0x100, R0 ;  /* 0x00000100050e7824 */ /* 0x000fc800078e0200 */
[----:B------:R-:W-:Y:S01]  /*00d0*/  VIADD R12, R14, 0x1 ;  /* 0x000000010e0c7836 */ /* 0x000fe20000000000 */
[----:B------:R-:W-:-:S04]  /*00e0*/  LEA.HI R0, R3, R14, RZ, 0x4 ;  /* 0x0000000e03007211 */ /* 0x000fc800078f20ff */
[----:B------:R-:W-:Y:S02]  /*00f0*/  SHF.R.S32.HI R18, RZ, 0x4, R0 ;  /* 0x00000004ff127819 */ /* 0x000fe40000011400 */
[----:B------:R-:W-:Y:S02]  /*0100*/  LEA.HI R4, R3, R12, RZ, 0x4 ;  /* 0x0000000c03047211 */ /* 0x000fe400078f20ff */
[----:B------:R-:W-:Y:S01]  /*0110*/  LEA.HI R6, R18, R18, RZ, 0x4 ;  /* 0x0000001212067211 */ /* 0x000fe200078f20ff */
[----:B------:R-:W1:Y:S01]  /*0120*/  LDC.64 R2, c[0x0][0x210] ;  /* 0x00008400ff027b82 */ /* 0x000e620000000a00 */
[----:B------:R-:W-:Y:S01]  /*0130*/  LOP3.LUT R13, R0, 0xfffffff0, RZ, 0xc0, !PT ;  /* 0xfffffff0000d7812 */ /* 0x000fe200078ec0ff */
[----:B------:R-:W-:Y:S01]  /*0140*/  IMAD.SHL.U32 R15, R18, 0x40, RZ ;  /* 0x00000040120f7824 */ /* 0x000fe200078e00ff */
[----:B------:R-:W-:Y:S01]  /*0150*/  LOP3.LUT R7, R6, 0xfffffff0, RZ, 0xc0, !PT ;  /* 0xfffffff006077812 */ /* 0x000fe200078ec0ff */
[----:B------:R-:W-:Y:S01]  /*0160*/  IMAD.MOV.U32 R0, RZ, RZ, RZ ;  /* 0x000000ffff007224 */ /* 0x000fe200078e00ff */
[----:B------:R-:W-:Y:S01]  /*0170*/  LOP3.LUT R5, R4, 0xfffffff0, RZ, 0xc0, !PT ;  /* 0xfffffff004057812 */ /* 0x000fe200078ec0ff */
[----:B------:R-:W-:-:S02]  /*0180*/  IMAD.IADD R13, R14, 0x1, -R13 ;  /* 0x000000010e0d7824 */ /* 0x000fc400078e0a0d */
[----:B------:R-:W-:Y:S02]  /*0190*/  IMAD.IADD R18, R18, 0x1, -R7 ;  /* 0x0000000112127824 */ /* 0x000fe400078e0a07 */
[----:B------:R-:W-:Y:S02]  /*01a0*/  IMAD.IADD R12, R12, 0x1, -R5 ;  /* 0x000000010c0c7824 */ /* 0x000fe400078e0a05 */
[--C-:B------:R-:W-:Y:S01]  /*01b0*/  IMAD R17, R13, 0x2, R15.reuse ;  /* 0x000000020d117824 */ /* 0x100fe200078e020f */
[----:B------:R-:W-:Y:S01]  /*01c0*/  ISETP.GT.AND P1, PT, R18, RZ, PT ;  /* 0x000000ff1200720c */ /* 0x000fe20003f24270 */
[C---:B------:R-:W-:Y:S02]  /*01d0*/  IMAD R15, R12.reuse, 0x2, R15 ;  /* 0x000000020c0f7824 */ /* 0x040fe400078e020f */
[----:B------:R-:W-:Y:S01]  /*01e0*/  VIADD R5, R17, 0xffffffdf ;  /* 0xffffffdf11057836 */ /* 0x000fe20000000000 */
[----:B------:R-:W-:Y:S01]  /*01f0*/  ISETP.GT.AND P3, PT, R13, RZ, P1 ;  /* 0x000000ff0d00720c */ /* 0x000fe20000f64270 */
[----:B------:R-:W-:Y:S01]  /*0200*/  VIADD R9, R15, 0xffffffdf ;  /* 0xffffffdf0f097836 */ /* 0x000fe20000000000 */
[----:B------:R-:W-:Y:S01]  /*0210*/  ISETP.GT.AND P2, PT, R13, -0x1, P1 ;  /* 0xffffffff0d00780c */ /* 0x000fe20000f44270 */
[----:B------:R-:W-:Y:S01]  /*0220*/  VIADD R11, R15, 0xffffffe0 ;  /* 0xffffffe00f0b7836 */ /* 0x000fe20000000000 */
[C---:B------:R-:W-:Y:S01]  /*0230*/  ISETP.GT.AND P4, PT, R12.reuse, RZ, P1 ;  /* 0x000000ff0c00720c */ /* 0x040fe20000f84270 */
[----:B------:R-:W-:Y:S01]  /*0240*/  VIADD R7, R17, 0xffffffe0 ;  /* 0xffffffe011077836 */ /* 0x000fe20000000000 */
[----:B------:R-:W-:Y:S01]  /*0250*/  ISETP.GT.AND P1, PT, R12, -0x1, P1 ;  /* 0xffffffff0c00780c */ /* 0x000fe20000f24270 */
[----:B-1----:R-:W-:-:S04]  /*0260*/  IMAD.WIDE R4, R5, 0x4, R2 ;  /* 0x0000000405047825 */ /* 0x002fc800078e0202 */
[--C-:B------:R-:W-:Y:S02]  /*0270*/  IMAD.WIDE R8, R9, 0x4, R2.reuse ;  /* 0x0000000409087825 */ /* 0x100fe400078e0202 */
[----:B------:R1:W2:Y:S02]  /*0280*/  @P3 LDG.E.EL R20, desc[UR4][R4.64] ;  /* 0x0000000404143981 */ /* 0x0002a4000c2e1900 */
[--C-:B------:R-:W-:Y:S02]  /*0290*/  IMAD.WIDE R10, R11, 0x4, R2.reuse ;  /* 0x000000040b0a7825 */ /* 0x100fe400078e0202 */
[----:B------:R-:W3:Y:S02]  /*02a0*/  @P4 LDG.E.EL R19, desc[UR4][R8.64] ;  /* 0x0000000408134981 */ /* 0x000ee4000c2e1900 */
[----:B------:R-:W-:Y:S02]  /*02b0*/  IMAD.WIDE R6, R7, 0x4, R2 ;  /* 0x0000000407067825 */ /* 0x000fe400078e0202 */
[----:B------:R4:W5:Y:S02]  /*02c0*/  @P1 LDG.E.EL R16, desc[UR4][R10.64] ;  /* 0x000000040a101981 */ /* 0x000964000c2e1900 */
[----:B------:R-:W-:-:S02]  /*02d0*/  VIADD R23, R15, 0xffffffe1 ;  /* 0xffffffe10f177836 */ /* 0x000fc40000000000 */
[----:B------:R-:W5:Y:S01]  /*02e0*/  @P2 LDG.E.EL R0, desc[UR4][R6.64] ;  /* 0x0000000406002981 */ /* 0x000f62000c2e1900 */
[----:B------:R-:W-:Y:S02]  /*02f0*/  VIADD R25, R17, 0xffffffe1 ;  /* 0xffffffe111197836 */ /* 0x000fe40000000000 */
[----:B------:R-:W-:Y:S01]  /*0300*/  IMAD.WIDE R22, R23, 0x4, R2 ;  /* 0x0000000417167825 */ /* 0x000fe200078e0202 */
[----:B------:R-:W-:-:S03]  /*0310*/  ISETP.GT.AND P0, PT, R18, -0x1, PT ;  /* 0xffffffff1200780c */ /* 0x000fc60003f04270 */
[----:B------:R-:W-:Y:S01]  /*0320*/  IMAD.MOV.U32 R26, RZ, RZ, RZ ;  /* 0x000000ffff1a7224 */ /* 0x000fe200078e00ff */
[----:B------:R4:W5:Y:S01]  /*0330*/  @P1 LDG.E.EL R21, desc[UR4][R22.64] ;  /* 0x0000000416151981 */ /* 0x000962000c2e1900 */
[----:B------:R-:W-:Y:S01]  /*0340*/  IMAD.WIDE R24, R25, 0x4, R2 ;  /* 0x0000000419187825 */ /* 0x000fe200078e0202 */
[----:B------:R-:W-:-:S03]  /*0350*/  ISETP.GT.AND P6, PT, R13, RZ, P0 ;  /* 0x000000ff0d00720c */ /* 0x000fc600007c4270 */
[----:B-1----:R-:W-:Y:S01]  /*0360*/  VIADD R5, R17, 0xffffffff ;  /* 0xffffffff11057836 */ /* 0x002fe20000000000 */
[----:B------:R-:W5:Y:S01]  /*0370*/  @P2 LDG.E.EL R26, desc[UR4][R24.64] ;  /* 0x00000004181a2981 */ /* 0x000f62000c2e1900 */
[----:B----4-:R-:W-:Y:S02]  /*0380*/  CS2R R10, SRZ ;  /* 0x00000000000a7805 */ /* 0x010fe4000001ff00 */
[----:B------:R-:W-:Y:S01]  /*0390*/  IMAD.WIDE R4, R5, 0x4, R2 ;  /* 0x0000000405047825 */ /* 0x000fe200078e0202 */
[----:B------:R-:W-:-:S05]  /*03a0*/  ISETP.GT.AND P0, PT, R12, RZ, P0 ;  /* 0x000000ff0c00720c */ /* 0x000fca0000704270 */
[----:B------:R-:W4:Y:S01]  /*03b0*/  @P6 LDG.E.EL R10, desc[UR4][R4.64] ;  /* 0x00000004040a6981 */ /* 0x000f22000c2e1900 */
[----:B0-----:R-:W-:Y:S02]  /*03c0*/  IMAD.MOV.U32 R22, RZ, RZ, RZ ;  /* 0x000000ffff167224 */ /* 0x001fe400078e00ff */
[----:B------:R-:W-:-:S05]  /*03d0*/  IMAD.WIDE R8, R15, 0x4, R2 ;  /* 0x000000040f087825 */ /* 0x000fca00078e0202 */
[----:B------:R-:W4:Y:S01]  /*03e0*/  @P0 LDG.E.EL R22, desc[UR4][R8.64+-0x4] ;  /* 0xfffffc0408160981 */ /* 0x000f22000c2e1900 */
[----:B------:R-:W-:-:S04]  /*03f0*/  VIADD R7, R17, 0x1f ;  /* 0x0000001f11077836 */ /* 0x000fc80000000000 */
[----:B------:R-:W-:-:S05]  /*0400*/  IMAD.WIDE R6, R7, 0x4, R2 ;  /* 0x0000000407067825 */ /* 0x000fca00078e0202 */
[----:B------:R0:W4:Y:S01]  /*0410*/  @P6 LDG.E.EL R11, desc[UR4][R6.64] ;  /* 0x00000004060b6981 */ /* 0x000122000c2e1900 */
[----:B------:R-:W-:Y:S01]  /*0420*/  LOP3.LUT R13, R18, R13, RZ, 0xfc, !PT ;  /* 0x0000000d120d7212 */ /* 0x000fe200078efcff */
[----:B0-----:R-:W-:Y:S01]  /*0430*/  IMAD.MOV.U32 R6, RZ, RZ, RZ ;  /* 0x000000ffff067224 */ /* 0x001fe200078e00ff */
[----:B--2---:R-:W-:Y:S02]  /*0440*/  SEL R23, R20, 0xff800000, P3 ;  /* 0xff80000014177807 */ /* 0x004fe40001800000 */
[----:B---3--:R-:W-:Y:S02]  /*0450*/  SEL R20, R19, 0xff800000, P4 ;  /* 0xff80000013147807 */ /* 0x008fe40002000000 */
[----:B-----5:R-:W-:Y:S02]  /*0460*/  SEL R19, R16, 0xff800000, P1 ;  /* 0xff80000010137807 */ /* 0x020fe40000800000 */
[----:B------:R-:W-:Y:S02]  /*0470*/  SEL R16, R0, 0xff800000, P2 ;  /* 0xff80000000107807 */ /* 0x000fe40001000000 */
[----:B------:R-:W-:-:S02]  /*0480*/  FSETP.GT.AND P4, PT, R19, R20, PT ;  /* 0x000000141300720b */ /* 0x000fc40003f84000 */
[----:B------:R-:W-:Y:S02]  /*0490*/  FSETP.GT.AND P5, PT, R16, R23, PT ;  /* 0x000000171000720b */ /* 0x000fe40003fa4000 */
[----:B------:R-:W-:-:S04]  /*04a0*/  SEL R4, R21, 0xff800000, P1 ;  /* 0xff80000015047807 */ /* 0x000fc80000800000 */
[----:B------:R-:W-:Y:S02]  /*04b0*/  FSETP.NAN.AND P1, PT, R4, R4, PT ;  /* 0x000000040400720b */ /* 0x000fe40003f28000 */
[----:B------:R-:W-:Y:S02]  /*04c0*/  SEL R5, R26, 0xff800000, P2 ;  /* 0xff8000001a057807 */ /* 0x000fe40001000000 */
[C---:B------:R-:W-:Y:S02]  /*04d0*/  FSETP.NAN.AND P2, PT, R19.reuse, R19, PT ;  /* 0x000000131300720b */ /* 0x040fe40003f48000 */
[----:B------:R-:W-:Y:S02]  /*04e0*/  FSETP.NAN.AND P3, PT, R16, R16, PT ;  /* 0x000000101000720b */ /* 0x000fe40003f68000 */
[----:B------:R-:W-:Y:S02]  /*04f0*/  @!P4 SEL R19, R19, R20, P2 ;  /* 0x000000141313c207 */ /* 0x000fe40001000000 */
[----:B------:R-:W-:-:S02]  /*0500*/  FSETP.NAN.AND P2, PT, R5, R5, PT ;  /* 0x000000050500720b */ /* 0x000fc40003f48000 */
[----:B------:R-:W-:Y:S02]  /*0510*/  @!P5 SEL R16, R16, R23, P3 ;  /* 0x000000171010d207 */ /* 0x000fe40001800000 */
[----:B------:R-:W-:Y:S02]  /*0520*/  FSETP.GEU.AND P3, PT, R19, R4, PT ;  /* 0x000000041300720b */ /* 0x000fe40003f6e000 */
[----:B----4-:R-:W-:Y:S02]  /*0530*/  SEL R10, R10, 0xff800000, P6 ;  /* 0xff8000000a0a7807 */ /* 0x010fe40003000000 */
[----:B------:R-:W-:Y:S02]  /*0540*/  @!P1 SEL R4, R4, R19, !P3 ;  /* 0x0000001304049207 */ /* 0x000fe40005800000 */
[----:B------:R-:W-:Y:S02]  /*0550*/  P2R R20, PR, RZ, 0x10 ;  /* 0x00000010ff147803 */ /* 0x000fe40000000000 */
[----:B------:R-:W-:-:S02]  /*0560*/  FSETP.NAN.AND P1, PT, R10, R10, PT ;  /* 0x0000000a0a00720b */ /* 0x000fc40003f28000 */
[----:B------:R-:W-:-:S04]  /*0570*/  FSETP.GEU.AND P4, PT, R16, R5, PT ;  /* 0x000000051000720b */ /* 0x000fc80003f8e000 */
[----:B------:R-:W-:Y:S02]  /*0580*/  @!P2 SEL R5, R5, R16, !P4 ;  /* 0x000000100505a207 */ /* 0x000fe40006000000 */
[----:B------:R-:W-:Y:S02]  /*0590*/  P2R R19, PR, RZ, 0x10 ;  /* 0x00000010ff137803 */ /* 0x000fe40000000000 */
[----:B------:R-:W-:Y:S02]  /*05a0*/  FSETP.GEU.AND P4, PT, R5, R10, PT ;  /* 0x0000000a0500720b */ /* 0x000fe40003f8e000 */
[----:B------:R-:W-:Y:S02]  /*05b0*/  SEL R7, R22, 0xff800000, P0 ;  /* 0xff80000016077807 */ /* 0x000fe40000000000 */
[----:B------:R-:W-:Y:S02]  /*05c0*/  @!P1 SEL R10, R10, R5, !P4 ;  /* 0x000000050a0a9207 */ /* 0x000fe40006000000 */
[----:B------:R-:W-:-:S02]  /*05d0*/  FSETP.NAN.AND P1, PT, R7, R7, PT ;  /* 0x000000070700720b */ /* 0x000fc40003f28000 */
[----:B------:R-:W-:-:S04]  /*05e0*/  FSETP.GEU.AND P2, PT, R4, R7, PT ;  /* 0x000000070400720b */ /* 0x000fc80003f4e000 */
[----:B------:R-:W-:-:S07]  /*05f0*/  P2R R21, PR, RZ, 0x4 ;  /* 0x00000004ff157803 */ /* 0x000fce0000000000 */
[----:B------:R-:W-:Y:S02]  /*0600*/  @!P1 SEL R7, R7, R4, !P2 ;  /* 0x0000000407079207 */ /* 0x000fe40005000000 */
[----:B------:R-:W-:Y:S01]  /*0610*/  ISETP.GT.AND P2, PT, R13, -0x1, PT ;  /* 0xffffffff0d00780c */ /* 0x000fe20003f44270 */
[----:B------:R-:W-:-:S12]  /*0620*/  IMAD.WIDE R4, R17, 0x4, R2 ;  /* 0x0000000411047825 */ /* 0x000fd800078e0202 */
[----:B------:R-:W2:Y:S01]  /*0630*/  @P2 LDG.E.EL R6, desc[UR4][R4.64] ;  /* 0x0000000404062981 */ /* 0x000ea2000c2e1900 */
[----:B------:R-:W-:Y:S02]  /*0640*/  SEL R0, R11, 0xff800000, P6 ;  /* 0xff8000000b007807 */ /* 0x000fe40003000000 */
[----:B------:R-:W-:Y:S02]  /*0650*/  P2R R16, PR, RZ, 0x10 ;  /* 0x00000010ff107803 */ /* 0x000fe40000000000 */
[----:B------:R-:W-:Y:S02]  /*0660*/  LOP3.LUT R12, R18, R12, RZ, 0xfc, !PT ;  /* 0x0000000c120c7212 */ /* 0x000fe400078efcff */
[----:B--2---:R-:W-:-:S04]  /*0670*/  SEL R11, R6, 0xff800000, P2 ;  /* 0xff800000060b7807 */ /* 0x004fc80001000000 */
[-C--:B------:R-:W-:Y:S02]  /*0680*/  FSETP.NAN.AND P1, PT, R11, R11.reuse, PT ;  /* 0x0000000b0b00720b */ /* 0x080fe40003f28000 */
[----:B------:R-:W-:Y:S01]  /*0690*/  FSETP.GEU.AND P4, PT, R10, R11, PT ;  /* 0x0000000b0a00720b */ /* 0x000fe20003f8e000 */
[----:B------:R-:W-:-:S10]  /*06a0*/  IMAD.MOV.U32 R6, RZ, RZ, RZ ;  /* 0x000000ffff067224 */ /* 0x000fd400078e00ff */
[----:B------:R-:W-:Y:S02]  /*06b0*/  @!P1 SEL R11, R11, R10, !P4 ;  /* 0x0000000a0b0b9207 */ /* 0x000fe40006000000 */
[----:B------:R-:W-:-:S13]  /*06c0*/  ISETP.GT.AND P1, PT, R12, -0x1, PT ;  /* 0xffffffff0c00780c */ /* 0x000fda0003f24270 */
[----:B------:R-:W2:Y:S01]  /*06d0*/  @P1 LDG.E.EL R6, desc[UR4][R8.64] ;  /* 0x0000000408061981 */ /* 0x000ea2000c2e1900 */
[----:B------:R-:W-:Y:S02]  /*06e0*/  P2R R13, PR, RZ, 0x10 ;  /* 0x00000010ff0d7803 */ /* 0x000fe40000000000 */
[----:B--2---:R-:W-:-:S04]  /*06f0*/  SEL R6, R6, 0xff800000, P1 ;  /* 0xff80000006067807 */ /* 0x004fc80000800000 */
[-C--:B------:R-:W-:Y:S02]  /*0700*/  FSETP.NAN.AND P6, PT, R6, R6.reuse, PT ;  /* 0x000000060600720b */ /* 0x080fe40003fc8000 */
[----:B------:R-:W-:-:S11]  /*0710*/  FSETP.GEU.AND P4, PT, R7, R6, PT ;  /* 0x000000060700720b */ /* 0x000fd60003f8e000 */
[----:B------:R-:W-:Y:S01]  /*0720*/  @!P6 SEL R6, R6, R7, !P4 ;  /* 0x000000070606e207 */ /* 0x000fe20006000000 */
[----:B------:R-:W-:-:S06]  /*0730*/  IMAD.MOV.U32 R7, RZ, RZ, RZ ;  /* 0x000000ffff077224 */ /* 0x000fcc00078e00ff */
        /* <DEDUP_REMOVED lines=8> */
[----:B------:R-:W-:Y:S01]  /*07c0*/  P2R R10, PR, RZ, 0x10 ;  /* 0x00000010ff0a7803 */ /* 0x000fe20000000000 */
[----:B------:R-:W-:-:S04]  /*07d0*/  VIADD R5, R15, 0x1f ;  /* 0x0000001f0f057836 */ /* 0x000fc80000000000 */
[----:B------:R-:W-:Y:S01]  /*07e0*/  IMAD.WIDE R4, R5, 0x4, R2 ;  /* 0x0000000405047825 */ /* 0x000fe200078e0202 */
[----:B--2---:R-:W-:-:S04]  /*07f0*/  SEL R11, R11, 0xff800000, P1 ;  /* 0xff8000000b0b7807 */ /* 0x004fc80000800000 */
[-C--:B------:R-:W-:Y:S02]  /*0800*/  FSETP.NAN.AND P6, PT, R11, R11.reuse, PT ;  /* 0x0000000b0b00720b */ /* 0x080fe40003fc8000 */
[----:B------:R-:W-:-:S11]  /*0810*/  FSETP.GEU.AND P4, PT, R6, R11, PT ;  /* 0x0000000b0600720b */ /* 0x000fd60003f8e000 */
[----:B------:R-:W-:Y:S01]  /*0820*/  @!P6 SEL R11, R11, R6, !P4 ;  /* 0x000000060b0be207 */ /* 0x000fe20006000000 */
[----:B------:R-:W-:-:S06]  /*0830*/  IMAD.MOV.U32 R6, RZ, RZ, RZ ;  /* 0x000000ffff067224 */ /* 0x000fcc00078e00ff */
[----:B------:R-:W2:Y:S01]  /*0840*/  @P0 LDG.E.EL R6, desc[UR4][R4.64] ;  /* 0x0000000404060981 */ /* 0x000ea2000c2e1900 */
[----:B------:R-:W-:Y:S01]  /*0850*/  FSETP.NAN.AND P6, PT, R0, R0, PT ;  /* 0x000000000000720b */ /* 0x000fe20003fc8000 */
[----:B------:R-:W-:-:S04]  /*0860*/  VIADD R9, R17, 0x20 ;  /* 0x0000002011097836 */ /* 0x000fc80000000000 */
[----:B------:R-:W-:Y:S01]  /*0870*/  IMAD.WIDE R8, R9, 0x4, R2 ;  /* 0x0000000409087825 */ /* 0x000fe200078e0202 */
[----:B--2---:R-:W-:Y:S02]  /*0880*/  SEL R6, R6, 0xff800000, P0 ;  /* 0xff80000006067807 */ /* 0x004fe40000000000 */
[----:B------:R-:W-:-:S05]  /*0890*/  FSETP.GEU.AND P0, PT, R7, R0, PT ;  /* 0x000000000700720b */ /* 0x000fca0003f0e000 */
[----:B------:R-:W-:Y:S01]  /*08a0*/  @!P6 SEL R0, R0, R7, !P0 ;  /* 0x000000070000e207 */ /* 0x000fe20004000000 */
[----:B------:R-:W-:-:S06]  /*08b0*/  IMAD.MOV.U32 R7, RZ, RZ, RZ ;  /* 0x000000ffff077224 */ /* 0x000fcc00078e00ff */
[----:B------:R-:W2:Y:S01]  /*08c0*/  @P2 LDG.E.EL R7, desc[UR4][R8.64] ;  /* 0x0000000408072981 */ /* 0x000ea2000c2e1900 */
[----:B------:R-:W-:Y:S01]  /*08d0*/  P2R R18, PR, RZ, 0x10 ;  /* 0x00000010ff127803 */ /* 0x000fe20000000000 */
[----:B------:R-:W-:Y:S01]  /*08e0*/  VIADD R5, R15, 0x20 ;  /* 0x000000200f057836 */ /* 0x000fe20000000000 */
[----:B--2---:R-:W-:-:S04]  /*08f0*/  SEL R7, R7, 0xff800000, P2 ;  /* 0xff80000007077807 */ /* 0x004fc80001000000 */
[-C--:B------:R-:W-:Y:S02]  /*0900*/  FSETP.NAN.AND P4, PT, R7, R7.reuse, PT ;  /* 0x000000070700720b */ /* 0x080fe40003f88000 */
[----:B------:R-:W-:-:S11]  /*0910*/  FSETP.GEU.AND P6, PT, R0, R7, PT ;  /* 0x000000070000720b */ /* 0x000fd60003fce000 */
[----:B------:R-:W-:Y:S02]  /*0920*/  @!P4 SEL R7, R7, R0, !P6 ;  /* 0x000000000707c207 */ /* 0x000fe40007000000 */
[----:B------:R-:W-:Y:S02]  /*0930*/  SEL R0, RZ, 0x1, !P5 ;  /* 0x00000001ff007807 */ /* 0x000fe40006800000 */
[----:B------:R-:W-:Y:S02]  /*0940*/  FSETP.NAN.AND P5, PT, R6, R6, PT ;  /* 0x000000060600720b */ /* 0x000fe40003fa8000 */
[----:B------:R-:W-:-:S04]  /*0950*/  ISETP.NE.AND P4, PT, R20, RZ, PT ;  /* 0x000000ff1400720c */ /* 0x000fc80003f85270 */
[----:B------:R-:W-:Y:S02]  /*0960*/  SEL R4, RZ, 0x1, !P4 ;  /* 0x00000001ff047807 */ /* 0x000fe40006000000 */
[----:B------:R-:W-:-:S05]  /*0970*/  FSETP.GEU.AND P4, PT, R11, R6, PT ;  /* 0x000000060b00720b */ /* 0x000fca0003f8e000 */
[----:B------:R-:W-:Y:S02]  /*0980*/  @!P5 SEL R6, R6, R11, !P4 ;  /* 0x0000000b0606d207 */ /* 0x000fe40006000000 */
[----:B------:R-:W-:Y:S02]  /*0990*/  ISETP.NE.AND P5, PT, R19, RZ, PT ;  /* 0x000000ff1300720c */ /* 0x000fe40003fa5270 */
[----:B------:R-:W-:Y:S02]  /*09a0*/  SEL R8, R4, 0x2, P3 ;  /* 0x0000000204087807 */ /* 0x000fe40001800000 */
[----:B------:R-:W-:Y:S01]  /*09b0*/  SEL R11, R0, 0x2, P5 ;  /* 0x00000002000b7807 */ /* 0x000fe20002800000 */
[----:B------:R-:W-:Y:S02]  /*09c0*/  IMAD.MOV.U32 R0, RZ, RZ, RZ ;  /* 0x000000ffff007224 */ /* 0x000fe400078e00ff */
[----:B------:R-:W-:-:S05]  /*09d0*/  IMAD.WIDE R4, R5, 0x4, R2 ;  /* 0x0000000405047825 */ /* 0x000fca00078e0202 */
[----:B------:R-:W2:Y:S01]  /*09e0*/  @P1 LDG.E.EL R0, desc[UR4][R4.64] ;  /* 0x0000000404001981 */ /* 0x000ea2000c2e1900 */
[----:B------:R-:W-:Y:S02]  /*09f0*/  P2R R22, PR, RZ, 0x1 ;  /* 0x00000001ff167803 */ /* 0x000fe40000000000 */
[----:B------:R-:W-:-:S04]  /*0a00*/  ISETP.NE.AND P0, PT, R12, RZ, PT ;  /* 0x000000ff0c00720c */ /* 0x000fc80003f05270 */
[----:B------:R-:W-:Y:S02]  /*0a10*/  P2R R12, PR, RZ, 0x1 ;  /* 0x00000001ff0c7803 */ /* 0x000fe40000000000 */
[----:B------:R-:W-:-:S04]  /*0a20*/  ISETP.NE.AND P0, PT, R13, RZ, PT ;  /* 0x000000ff0d00720c */ /* 0x000fc80003f05270 */
[----:B------:R-:W-:Y:S02]  /*0a30*/  P2R R13, PR, RZ, 0x1 ;  /* 0x00000001ff0d7803 */ /* 0x000fe40000000000 */
[----:B------:R-:W-:-:S04]  /*0a40*/  ISETP.NE.AND P0, PT, R21, RZ, PT ;  /* 0x000000ff1500720c */ /* 0x000fc80003f05270 */
[----:B------:R-:W-:Y:S02]  /*0a50*/  P2R R21, PR, RZ, 0x1 ;  /* 0x00000001ff157803 */ /* 0x000fe40000000000 */
[----:B------:R-:W-:Y:S01]  /*0a60*/  ISETP.NE.AND P0, PT, R16, RZ, PT ;  /* 0x000000ff1000720c */ /* 0x000fe20003f05270 */
[----:B------:R-:W-:-:S03]  /*0a70*/  VIADD R9, R17, 0x21 ;  /* 0x0000002111097836 */ /* 0x000fc60000000000 */
[----:B------:R-:W-:Y:S02]  /*0a80*/  SEL R11, R11, 0x3, P0 ;  /* 0x000000030b0b7807 */ /* 0x000fe40000000000 */
[----:B------:R-:W-:-:S04]  /*0a90*/  ISETP.NE.AND P0, PT, R21, RZ, PT ;  /* 0x000000ff1500720c */ /* 0x000fc80003f05270 */
[----:B------:R-:W-:Y:S01]  /*0aa0*/  SEL R16, R8, 0x3, P0 ;  /* 0x0000000308107807 */ /* 0x000fe20000000000 */
[----:B------:R-:W-:Y:S01]  /*0ab0*/  IMAD.WIDE R8, R9, 0x4, R2 ;  /* 0x0000000409087825 */ /* 0x000fe200078e0202 */
[----:B--2---:R-:W-:-:S04]  /*0ac0*/  SEL R0, R0, 0xff800000, P1 ;  /* 0xff80000000007807 */ /* 0x004fc80000800000 */
[-C--:B------:R-:W-:Y:S02]  /*0ad0*/  FSETP.NAN.AND P3, PT, R0, R0.reuse, PT ;  /* 0x000000000000720b */ /* 0x080fe40003f68000 */
[----:B------:R-:W-:-:S11]  /*0ae0*/  FSETP.GEU.AND P5, PT, R6, R0, PT ;  /* 0x000000000600720b */ /* 0x000fd60003fae000 */
[----:B------:R-:W-:Y:S01]  /*0af0*/  @!P3 SEL R0, R0, R6, !P5 ;  /* 0x000000060000b207 */ /* 0x000fe20006800000 */
[----:B------:R-:W-:-:S06]  /*0b00*/  IMAD.MOV.U32 R6, RZ, RZ, RZ ;  /* 0x000000ffff067224 */ /* 0x000fcc00078e00ff */
[----:B------:R-:W2:Y:S01]  /*0b10*/  @P2 LDG.E.EL R6, desc[UR4][R8.64] ;  /* 0x0000000408062981 */ /* 0x000ea2000c2e1900 */
[----:B------:R-:W-:Y:S01]  /*0b20*/  ISETP.NE.AND P0, PT, R13, RZ, PT ;  /* 0x000000ff0d00720c */ /* 0x000fe20003f05270 */
[----:B------:R-:W-:Y:S01]  /*0b30*/  IMAD.MOV.U32 R5, RZ, RZ, RZ ;  /* 0x000000ffff057224 */ /* 0x000fe200078e00ff */
[----:B--2---:R-:W-:Y:S02]  /*0b40*/  SEL R4, R6, 0xff800000, P2 ;  /* 0xff80000006047807 */ /* 0x004fe40001000000 */
[----:B------:R-:W-:Y:S01]  /*0b50*/  SEL R6, R11, 0x4, P0 ;  /* 0x000000040b067807 */ /* 0x000fe20000000000 */
[----:B------:R-:W-:Y:S01]  /*0b60*/  VIADD R11, R15, 0x21 ;  /* 0x000000210f0b7836 */ /* 0x000fe20000000000 */
[----:B------:R-:W-:-:S03]  /*0b70*/  ISETP.NE.AND P2, PT, R10, RZ, PT ;  /* 0x000000ff0a00720c */ /* 0x000fc60003f45270 */
[----:B------:R-:W-:Y:S01]  /*0b80*/  IMAD.WIDE R10, R11, 0x4, R2 ;  /* 0x000000040b0a7825 */ /* 0x000fe200078e0202 */
[----:B------:R-:W-:Y:S01]  /*0b90*/  ISETP.NE.AND P0, PT, R12, RZ, PT ;  /* 0x000000ff0c00720c */ /* 0x000fe20003f05270 */
[----:B------:R-:W0:Y:S03]  /*0ba0*/  LDC.64 R2, c[0x0][0x218] ;  /* 0x00008600ff027b82 */ /* 0x000e260000000a00 */
[----:B------:R1:W2:Y:S01]  /*0bb0*/  @P1 LDG.E.EL R5, desc[UR4][R10.64] ;  /* 0x000000040a051981 */ /* 0x0002a2000c2e1900 */
[----:B------:R-:W-:Y:S02]  /*0bc0*/  SEL R16, R16, 0x4, P0 ;  /* 0x0000000410107807 */ /* 0x000fe40000000000 */
[----:B------:R-:W-:Y:S02]  /*0bd0*/  ISETP.NE.AND P3, PT, R18, RZ, PT ;  /* 0x000000ff1200720c */ /* 0x000fe40003f65270 */
[----:B------:R-:W-:-:S02]  /*0be0*/  ISETP.NE.AND P0, PT, R22, RZ, PT ;  /* 0x000000ff1600720c */ /* 0x000fc40003f05270 */
[----:B------:R-:W-:Y:S02]  /*0bf0*/  SEL R6, R6, 0x5, P2 ;  /* 0x0000000506067807 */ /* 0x000fe40001000000 */
[----:B------:R-:W-:Y:S02]  /*0c00*/  SEL R16, R16, 0x5, P3 ;  /* 0x0000000510107807 */ /* 0x000fe40001800000 */
[----:B------:R-:W-:Y:S02]  /*0c10*/  SEL R6, R6, 0x6, P0 ;  /* 0x0000000606067807 */ /* 0x000fe40000000000 */
[----:B------:R-:W-:Y:S02]  /*0c20*/  SEL R16, R16, 0x6, P4 ;  /* 0x0000000610107807 */ /* 0x000fe40002000000 */
[----:B------:R-:W-:Y:S02]  /*0c30*/  SEL R6, R6, 0x7, P6 ;  /* 0x0000000706067807 */ /* 0x000fe40003000000 */
[----:B------:R-:W-:-:S02]  /*0c40*/  FSETP.GEU.AND P2, PT, R7, R4, PT ;  /* 0x000000040700720b */ /* 0x000fc40003f4e000 */
[----:B------:R-:W-:Y:S02]  /*0c50*/  SEL R16, R16, 0x7, P5 ;  /* 0x0000000710107807 */ /* 0x000fe40002800000 */
[----:B------:R-:W-:Y:S02]  /*0c60*/  SEL R6, R6, 0x8, P2 ;  /* 0x0000000806067807 */ /* 0x000fe40001000000 */
[----:B------:R-:W-:Y:S02]  /*0c70*/  IADD3 R8, P4, R14, UR6, RZ ;  /* 0x000000060e087c10 */ /* 0x000fe4000ff9e0ff */
[----:B-1----:R-:W-:Y:S01]  /*0c80*/  LOP3.LUT R11, R6, 0xff, RZ, 0xc0, !PT ;  /* 0x000000ff060b7812 */ /* 0x002fe200078ec0ff */
[C---:B0-----:R-:W-:Y:S01]  /*0c90*/  IMAD.WIDE R2, R14.reuse, 0x4, R2 ;  /* 0x000000040e027825 */ /* 0x041fe200078e0202 */
[----:B------:R-:W-:Y:S02]  /*0ca0*/  LEA.HI.X.SX32 R9, R14, UR7, 0x1, P4 ;  /* 0x000000070e097c11 */ /* 0x000fe4000a0f0eff */
[----:B--2---:R-:W-:-:S02]  /*0cb0*/  SEL R5, R5, 0xff800000, P1 ;  /* 0xff80000005057807 */ /* 0x004fc40000800000 */
[----:B------:R-:W-:Y:S02]  /*0cc0*/  FSETP.NAN.AND P1, PT, R4, R4, PT ;  /* 0x000000040400720b */ /* 0x000fe40003f28000 */
[-C--:B------:R-:W-:Y:S02]  /*0cd0*/  FSETP.NAN.AND P0, PT, R5, R5.reuse, PT ;  /* 0x000000050500720b */ /* 0x080fe40003f08000 */
[----:B------:R-:W-:-:S04]  /*0ce0*/  FSETP.GEU.AND P3, PT, R0, R5, PT ;  /* 0x000000050000720b */ /* 0x000fc80003f6e000 */
[----:B------:R-:W-:-:S05]  /*0cf0*/  SEL R16, R16, 0x8, P3 ;  /* 0x0000000810107807 */ /* 0x000fca0001800000 */
[----:B------:R-:W-:Y:S01]  /*0d00*/  @!P1 SEL R4, R4, R7, !P2 ;  /* 0x0000000704049207 */ /* 0x000fe20005000000 */
[----:B------:R-:W-:Y:S01]  /*0d10*/  IMAD R11, R16, 0x100, R11 ;  /* 0x00000100100b7824 */ /* 0x000fe200078e020b */
[----:B------:R-:W-:-:S05]  /*0d20*/  @!P0 SEL R5, R5, R0, !P3 ;  /* 0x0000000005058207 */ /* 0x000fca0005800000 */
[----:B------:R-:W-:Y:S04]  /*0d30*/  STG.E.64 desc[UR4][R2.64], R4 ;  /* 0x0000000402007986 */ /* 0x000fe8000c101b04 */
[----:B------:R-:W-:Y:S01]  /*0d40*/  STG.E.U16 desc[UR4][R8.64], R11 ;  /* 0x0000000b08007986 */ /* 0x000fe2000c101504 */
[----:B------:R-:W-:Y:S05]  /*0d50*/  EXIT ;  /* 0x000000000000794d */ /* 0x000fea0003800000 */
.L_x_0:
[----:B------:R-:W-:-:S00]  /*0d60*/  BRA `(.L_x_0) ;  /* 0xfffffffc00fc7947 */ /* 0x000fc0000383ffff */
[----:B------:R-:W-:-:S00]  /*0d70*/  NOP ;  /* 0x0000000000007918 */ /* 0x000fc00000000000 */
        /* <DEDUP_REMOVED lines=8> */
.L_x_1:


//--------------------- .nv.constant0.triton_poi_fused_max_pool2d_with_indices_22 --------------------------
	.section	.nv.constant0.triton_poi_fused_max_pool2d_with_indices_22,"a",@progbits
	.sectionflags	@""
	.align	4
.nv.constant0.triton_poi_fused_max_pool2d_with_indices_22:
	.zero		556
